//
// Generated by NVIDIA NVVM Compiler
//
// Compiler Build ID: CL-36424714
// Cuda compilation tools, release 13.0, V13.0.88
// Based on NVVM 20.0.0
//

.version 9.0
.target sm_100
.address_size 64

	// .globl	_Z9transposePiS_

.visible .entry _Z9transposePiS_(
	.param .u64 .ptr .align 1 _Z9transposePiS__param_0,
	.param .u64 .ptr .align 1 _Z9transposePiS__param_1
)
{
	.reg .pred 	%p<3>;
	.reg .b32 	%r<10>;
	.reg .b64 	%rd<17>;

	ld.param.u64 	%rd9, [_Z9transposePiS__param_0];
	ld.param.u64 	%rd10, [_Z9transposePiS__param_1];
	mov.u32 	%r9, %tid.x;
	setp.gt.u32 	%p1, %r9, 9;
	@%p1 bra 	$L__BB0_3;
	mov.u32 	%r5, %ctaid.x;
	mov.u32 	%r2, %ntid.x;
	mad.lo.s32 	%r6, %r5, 10, %r9;
	mul.wide.u32 	%rd11, %r6, 4;
	cvta.to.global.u64 	%rd12, %rd10;
	add.s64 	%rd16, %rd12, %rd11;
	mul.wide.u32 	%rd2, %r2, 4;
	mad.lo.s32 	%r7, %r9, 10, %r5;
	mul.wide.u32 	%rd13, %r7, 4;
	cvta.to.global.u64 	%rd14, %rd9;
	add.s64 	%rd15, %rd14, %rd13;
	mul.wide.u32 	%rd4, %r2, 40;
$L__BB0_2:
	ld.global.u32 	%r8, [%rd15];
	st.global.u32 	[%rd16], %r8;
	add.s32 	%r9, %r9, %r2;
	add.s64 	%rd16, %rd16, %rd2;
	add.s64 	%rd15, %rd15, %rd4;
	setp.lt.u32 	%p2, %r9, 10;
	@%p2 bra 	$L__BB0_2;
$L__BB0_3:
	ret;

}


// ===== COMPILED SASS (sm_100) =====

	.target	sm_100

	.elftype	@"ET_EXEC"


//--------------------- .note.nv.tkinfo           --------------------------
	.section	.note.nv.tkinfo,"",@"SHT_NOTE"
	.sectionflags	@"SHF_NOTE_NV_TKINFO"
	.tkinfo
        /*0018*/ 	.word	0x00000002
        /*0030*/ 	.string	""
        /*0030*/ 	.string	"ptxas"
        /*0030*/ 	.string	"Cuda compilation tools, release 13.0, V13.0.88"
        /*0030*/ 	.string	"Build cuda_13.0.r13.0/compiler.36424714_0"
        /*0030*/ 	.string	"-arch sm_100 -m 64 "



//--------------------- .note.nv.cuinfo           --------------------------
	.section	.note.nv.cuinfo,"",@"SHT_NOTE"
	.sectionflags	@"SHF_NOTE_NV_CUINFO"
        /*0018*/ 	.short	0x0002
        /*001a*/ 	.short	0x0064
        /*001c*/ 	.short	0x0082
	.zero		2


//--------------------- .nv.info                  --------------------------
	.section	.nv.info,"",@"SHT_CUDA_INFO"
	.align	4


	//----- nvinfo : EIATTR_REGCOUNT
	.align		4
        /*0000*/ 	.byte	0x04, 0x2f
        /*0002*/ 	.short	(.L_1 - .L_0)
	.align		4
.L_0:
        /*0004*/ 	.word	index@(_Z9transposePiS_)
        /*0008*/ 	.word	0x0000000e


	//----- nvinfo : EIATTR_FRAME_SIZE
	.align		4
.L_1:
        /*000c*/ 	.byte	0x04, 0x11
        /*000e*/ 	.short	(.L_3 - .L_2)
	.align		4
.L_2:
        /*0010*/ 	.word	index@(_Z9transposePiS_)
        /*0014*/ 	.word	0x00000000


	//----- nvinfo : EIATTR_MIN_STACK_SIZE
	.align		4
.L_3:
        /*0018*/ 	.byte	0x04, 0x12
        /*001a*/ 	.short	(.L_5 - .L_4)
	.align		4
.L_4:
        /*001c*/ 	.word	index@(_Z9transposePiS_)
        /*0020*/ 	.word	0x00000000
.L_5:


//--------------------- .nv.compat                --------------------------
	.section	.nv.compat,"",@"SHT_CUDA_COMPAT_INFO"
	.align	4
        /*0000*/ 	.byte	0x02, 0x09, 0x00, 0x00, 0x02, 0x02, 0x01, 0x00, 0x02, 0x05, 0x05, 0x00, 0x03, 0x07, 0x01, 0x01
        /*0010*/ 	.byte	0x02, 0x03, 0x00, 0x00, 0x02, 0x06, 0x01, 0x00, 0x04, 0x0b, 0x08, 0x00, 0x09, 0x00, 0x00, 0x00
        /*0020*/ 	.byte	0x00, 0x00, 0x00, 0x00


//--------------------- .nv.info._Z9transposePiS_ --------------------------
	.section	.nv.info._Z9transposePiS_,"",@"SHT_CUDA_INFO"
	.sectionflags	@""
	.align	4


	//----- nvinfo : EIATTR_CUDA_API_VERSION
	.align		4
        /*0000*/ 	.byte	0x04, 0x37
        /*0002*/ 	.short	(.L_7 - .L_6)
.L_6:
        /*0004*/ 	.word	0x00000082


	//----- nvinfo : EIATTR_KPARAM_INFO
	.align		4
.L_7:
        /*0008*/ 	.byte	0x04, 0x17
        /*000a*/ 	.short	(.L_9 - .L_8)
.L_8:
        /*000c*/ 	.word	0x00000000
        /*0010*/ 	.short	0x0001
        /*0012*/ 	.short	0x0008
        /*0014*/ 	.byte	0x00, 0xf5, 0x21, 0x00


	//----- nvinfo : EIATTR_KPARAM_INFO
	.align		4
.L_9:
        /*0018*/ 	.byte	0x04, 0x17
        /*001a*/ 	.short	(.L_11 - .L_10)
.L_10:
        /*001c*/ 	.word	0x00000000
        /*0020*/ 	.short	0x0000
        /*0022*/ 	.short	0x0000
        /*0024*/ 	.byte	0x00, 0xf5, 0x21, 0x00


	//----- nvinfo : EIATTR_SPARSE_MMA_MASK
	.align		4
.L_11:
        /*0028*/ 	.byte	0x03, 0x50
        /*002a*/ 	.short	0x0000


	//----- nvinfo : EIATTR_MAXREG_COUNT
	.align		4
        /*002c*/ 	.byte	0x03, 0x1b
        /*002e*/ 	.short	0x00ff


	//----- nvinfo : EIATTR_MERCURY_ISA_VERSION
	.align		4
        /*0030*/ 	.byte	0x03, 0x5f
        /*0032*/ 	.short	0x0101


	//----- nvinfo : EIATTR_VRC_CTA_INIT_COUNT
	.align		4
        /*0034*/ 	.byte	0x02, 0x4a
	.zero		1
	.zero		1


	//----- nvinfo : EIATTR_EXIT_INSTR_OFFSETS
	.align		4
        /*0038*/ 	.byte	0x04, 0x1c
        /*003a*/ 	.short	(.L_13 - .L_12)


	//   ....[0]....
.L_12:
        /*003c*/ 	.word	0x00000030


	//   ....[1]....
        /*0040*/ 	.word	0x00000140


	//----- nvinfo : EIATTR_CRS_STACK_SIZE
	.align		4
.L_13:
        /*0044*/ 	.byte	0x04, 0x1e
        /*0046*/ 	.short	(.L_15 - .L_14)
.L_14:
        /*0048*/ 	.word	0x00000000


	//----- nvinfo : EIATTR_CBANK_PARAM_SIZE
	.align		4
.L_15:
        /*004c*/ 	.byte	0x03, 0x19
        /*004e*/ 	.short	0x0010


	//----- nvinfo : EIATTR_PARAM_CBANK
	.align		4
        /*0050*/ 	.byte	0x04, 0x0a
        /*0052*/ 	.short	(.L_17 - .L_16)
	.align		4
.L_16:
        /*0054*/ 	.word	index@(.nv.constant0._Z9transposePiS_)
        /*0058*/ 	.short	0x0380
        /*005a*/ 	.short	0x0010


	//----- nvinfo : EIATTR_SW_WAR
	.align		4
.L_17:
        /*005c*/ 	.byte	0x04, 0x36
        /*005e*/ 	.short	(.L_19 - .L_18)
.L_18:
        /*0060*/ 	.word	0x00000008
.L_19:


//--------------------- .nv.callgraph             --------------------------
	.section	.nv.callgraph,"",@"SHT_CUDA_CALLGRAPH"
	.align	4
	.sectionentsize	8
	.align		4
        /*0000*/ 	.word	0x00000000
	.align		4
        /*0004*/ 	.word	0xffffffff
	.align		4
        /*0008*/ 	.word	0x00000000
	.align		4
        /*000c*/ 	.word	0xfffffffe
	.align		4
        /*0010*/ 	.word	0x00000000
	.align		4
        /*0014*/ 	.word	0xfffffffd
	.align		4
        /*0018*/ 	.word	0x00000000
	.align		4
        /*001c*/ 	.word	0xfffffffc


//--------------------- .text._Z9transposePiS_    --------------------------
	.section	.text._Z9transposePiS_,"ax",@progbits
	.align	128
        .global         _Z9transposePiS_
        .type           _Z9transposePiS_,@function
        .size           _Z9transposePiS_,(.L_x_2 - _Z9transposePiS_)
        .other          _Z9transposePiS_,@"STO_CUDA_ENTRY STV_DEFAULT"
_Z9transposePiS_:
.text._Z9transposePiS_:
[----:B------:R-:W-:Y:S01]  /*0000*/  LDC R1, c[0x0][0x37c] ;  /* 0x0000df00ff017b82 */ /* 0x000fe20000000800 */
[----:B------:R-:W0:Y:S02]  /*0010*/  S2R R0, SR_TID.X ;  /* 0x0000000000007919 */ /* 0x000e240000002100 */
[----:B0-----:R-:W-:-:S13]  /*0020*/  ISETP.GT.U32.AND P0, PT, R0, 0x9, PT ;  /* 0x000000090000780c */ /* 0x001fda0003f04070 */
[----:B------:R-:W-:Y:S05]  /*0030*/  @P0 EXIT ;  /* 0x000000000000094d */ /* 0x000fea0003800000 */
[----:B------:R-:W0:Y:S01]  /*0040*/  S2R R9, SR_CTAID.X ;  /* 0x0000000000097919 */ /* 0x000e220000002500 */
[----:B------:R-:W1:Y:S01]  /*0050*/  LDC.64 R2, c[0x0][0x388] ;  /* 0x0000e200ff027b82 */ /* 0x000e620000000a00 */
[----:B------:R-:W2:Y:S07]  /*0060*/  LDCU.64 UR4, c[0x0][0x358] ;  /* 0x00006b00ff0477ac */ /* 0x000eae0008000a00 */
[----:B------:R-:W3:Y:S08]  /*0070*/  LDC.64 R4, c[0x0][0x380] ;  /* 0x0000e000ff047b82 */ /* 0x000ef00000000a00 */
[----:B------:R-:W4:Y:S01]  /*0080*/  LDC R11, c[0x0][0x360] ;  /* 0x0000d800ff0b7b82 */ /* 0x000f220000000800 */
[----:B0-----:R-:W-:-:S02]  /*0090*/  IMAD R7, R9, 0xa, R0 ;  /* 0x0000000a09077824 */ /* 0x001fc400078e0200 */
[----:B------:R-:W-:Y:S02]  /*00a0*/  IMAD R9, R0, 0xa, R9 ;  /* 0x0000000a00097824 */ /* 0x000fe400078e0209 */
[----:B-1----:R-:W-:-:S04]  /*00b0*/  IMAD.WIDE.U32 R2, R7, 0x4, R2 ;  /* 0x0000000407027825 */ /* 0x002fc800078e0002 */
[----:B--23--:R-:W-:-:S07]  /*00c0*/  IMAD.WIDE.U32 R4, R9, 0x4, R4 ;  /* 0x0000000409047825 */ /* 0x00cfce00078e0004 */
.L_x_0:
[----:B------:R0:W2:Y:S01]  /*00d0*/  LDG.E R7, desc[UR4][R4.64] ;  /* 0x0000000404077981 */ /* 0x0000a2000c1e1900 */
[----:B----4-:R-:W-:-:S04]  /*00e0*/  IADD3 R0, PT, PT, R11, R0, RZ ;  /* 0x000000000b007210 */ /* 0x010fc80007ffe0ff */
[----:B------:R-:W-:Y:S01]  /*00f0*/  ISETP.GE.U32.AND P0, PT, R0, 0xa, PT ;  /* 0x0000000a0000780c */ /* 0x000fe20003f06070 */
[C---:B0-----:R-:W-:Y:S01]  /*0100*/  IMAD.WIDE.U32 R4, R11.reuse, 0x28, R4 ;  /* 0x000000280b047825 */ /* 0x041fe200078e0004 */
[----:B--2---:R0:W-:Y:S03]  /*0110*/  STG.E desc[UR4][R2.64], R7 ;  /* 0x0000000702007986 */ /* 0x0041e6000c101904 */
[----:B0-----:R-:W-:-:S08]  /*0120*/  IMAD.WIDE.U32 R2, R11, 0x4, R2 ;  /* 0x000000040b027825 */ /* 0x001fd000078e0002 */
[----:B------:R-:W-:Y:S05]  /*0130*/  @!P0 BRA `(.L_x_0) ;  /* 0xfffffffc00e48947 */ /* 0x000fea000383ffff */
[----:B------:R-:W-:Y:S05]  /*0140*/  EXIT ;  /* 0x000000000000794d */ /* 0x000fea0003800000 */
.L_x_1:
[----:B------:R-:W-:-:S00]  /*0150*/  BRA `(.L_x_1) ;  /* 0xfffffffc00fc7947 */ /* 0x000fc0000383ffff */
[----:B------:R-:W-:-:S00]  /*0160*/  NOP ;  /* 0x0000000000007918 */ /* 0x000fc00000000000 */
        /* <DEDUP_REMOVED lines=9> */
.L_x_2:


//--------------------- .nv.shared.reserved.0     --------------------------
	.section	.nv.shared.reserved.0,"aw",@nobits
	.weak		__nv_reservedSMEM_offset_0_alias
	.size		__nv_reservedSMEM_offset_0_alias, 0, 64
	.other		__nv_reservedSMEM_offset_0_alias,@"STO_CUDA_RESERVED_SHARED STV_DEFAULT"
__nv_reservedSMEM_offset_0_alias:
	.zero		0
	.zero		64


//--------------------- .nv.constant0._Z9transposePiS_ --------------------------
	.section	.nv.constant0._Z9transposePiS_,"a",@progbits
	.sectionflags	@""
	.align	4
.nv.constant0._Z9transposePiS_:
	.zero		912


//--------------------- SYMBOLS --------------------------

	.type		.nv.reservedSmem.offset0,@object
	.size		.nv.reservedSmem.offset0,0x4
